//
// Generated by NVIDIA NVVM Compiler
//
// Compiler Build ID: CL-36424714
// Cuda compilation tools, release 13.0, V13.0.88
// Based on NVVM 20.0.0
//

.version 9.0
.target sm_100
.address_size 64

	// .globl	_Z21vectorAddBlockSizeAsNPiS_S_i
.extern .func  (.param .b32 func_retval0) vprintf
(
	.param .b64 vprintf_param_0,
	.param .b64 vprintf_param_1
)
;
.global .align 1 .b8 $str[40] = {75, 101, 114, 110, 101, 108, 32, 49, 32, 45, 32, 66, 108, 111, 99, 107, 32, 73, 68, 58, 32, 37, 100, 44, 32, 84, 104, 114, 101, 97, 100, 32, 73, 68, 58, 32, 37, 100, 10};
.global .align 1 .b8 $str$1[40] = {75, 101, 114, 110, 101, 108, 32, 50, 32, 45, 32, 66, 108, 111, 99, 107, 32, 73, 68, 58, 32, 37, 100, 44, 32, 84, 104, 114, 101, 97, 100, 32, 73, 68, 58, 32, 37, 100, 10};
.global .align 1 .b8 $str$2[40] = {75, 101, 114, 110, 101, 108, 32, 51, 32, 45, 32, 66, 108, 111, 99, 107, 32, 73, 68, 58, 32, 37, 100, 44, 32, 84, 104, 114, 101, 97, 100, 32, 73, 68, 58, 32, 37, 100, 10};

.visible .entry _Z21vectorAddBlockSizeAsNPiS_S_i(
	.param .u64 .ptr .align 1 _Z21vectorAddBlockSizeAsNPiS_S_i_param_0,
	.param .u64 .ptr .align 1 _Z21vectorAddBlockSizeAsNPiS_S_i_param_1,
	.param .u64 .ptr .align 1 _Z21vectorAddBlockSizeAsNPiS_S_i_param_2,
	.param .u32 _Z21vectorAddBlockSizeAsNPiS_S_i_param_3
)
{
	.local .align 8 .b8 	__local_depot0[8];
	.reg .b64 	%SP;
	.reg .b64 	%SPL;
	.reg .pred 	%p<2>;
	.reg .b32 	%r<11>;
	.reg .b64 	%rd<15>;

	mov.u64 	%SPL, __local_depot0;
	cvta.local.u64 	%SP, %SPL;
	ld.param.u64 	%rd1, [_Z21vectorAddBlockSizeAsNPiS_S_i_param_0];
	ld.param.u64 	%rd2, [_Z21vectorAddBlockSizeAsNPiS_S_i_param_1];
	ld.param.u64 	%rd3, [_Z21vectorAddBlockSizeAsNPiS_S_i_param_2];
	ld.param.u32 	%r2, [_Z21vectorAddBlockSizeAsNPiS_S_i_param_3];
	add.u64 	%rd4, %SP, 0;
	add.u64 	%rd5, %SPL, 0;
	mov.u32 	%r3, %tid.x;
	mov.u32 	%r4, %ctaid.x;
	mov.u32 	%r5, %ntid.x;
	mad.lo.s32 	%r1, %r4, %r5, %r3;
	st.local.v2.u32 	[%rd5], {%r4, %r3};
	mov.u64 	%rd6, $str;
	cvta.global.u64 	%rd7, %rd6;
	{ // callseq 0, 0
	.param .b64 param0;
	st.param.b64 	[param0], %rd7;
	.param .b64 param1;
	st.param.b64 	[param1], %rd4;
	.param .b32 retval0;
	call.uni (retval0), 
	vprintf, 
	(
	param0, 
	param1
	);
	ld.param.b32 	%r6, [retval0];
	} // callseq 0
	setp.ge.s32 	%p1, %r1, %r2;
	@%p1 bra 	$L__BB0_2;
	cvta.to.global.u64 	%rd8, %rd1;
	cvta.to.global.u64 	%rd9, %rd2;
	cvta.to.global.u64 	%rd10, %rd3;
	mul.wide.s32 	%rd11, %r1, 4;
	add.s64 	%rd12, %rd8, %rd11;
	ld.global.u32 	%r8, [%rd12];
	add.s64 	%rd13, %rd9, %rd11;
	ld.global.u32 	%r9, [%rd13];
	add.s32 	%r10, %r9, %r8;
	add.s64 	%rd14, %rd10, %rd11;
	st.global.u32 	[%rd14], %r10;
$L__BB0_2:
	ret;

}
	// .globl	_Z17vectorAddNThreadsPiS_S_i
.visible .entry _Z17vectorAddNThreadsPiS_S_i(
	.param .u64 .ptr .align 1 _Z17vectorAddNThreadsPiS_S_i_param_0,
	.param .u64 .ptr .align 1 _Z17vectorAddNThreadsPiS_S_i_param_1,
	.param .u64 .ptr .align 1 _Z17vectorAddNThreadsPiS_S_i_param_2,
	.param .u32 _Z17vectorAddNThreadsPiS_S_i_param_3
)
{
	.local .align 8 .b8 	__local_depot1[8];
	.reg .b64 	%SP;
	.reg .b64 	%SPL;
	.reg .pred 	%p<2>;
	.reg .b32 	%r<11>;
	.reg .b64 	%rd<15>;

	mov.u64 	%SPL, __local_depot1;
	cvta.local.u64 	%SP, %SPL;
	ld.param.u64 	%rd1, [_Z17vectorAddNThreadsPiS_S_i_param_0];
	ld.param.u64 	%rd2, [_Z17vectorAddNThreadsPiS_S_i_param_1];
	ld.param.u64 	%rd3, [_Z17vectorAddNThreadsPiS_S_i_param_2];
	ld.param.u32 	%r2, [_Z17vectorAddNThreadsPiS_S_i_param_3];
	add.u64 	%rd4, %SP, 0;
	add.u64 	%rd5, %SPL, 0;
	mov.u32 	%r3, %tid.x;
	mov.u32 	%r4, %ctaid.x;
	mov.u32 	%r5, %ntid.x;
	mad.lo.s32 	%r1, %r4, %r5, %r3;
	st.local.v2.u32 	[%rd5], {%r4, %r3};
	mov.u64 	%rd6, $str$1;
	cvta.global.u64 	%rd7, %rd6;
	{ // callseq 1, 0
	.param .b64 param0;
	st.param.b64 	[param0], %rd7;
	.param .b64 param1;
	st.param.b64 	[param1], %rd4;
	.param .b32 retval0;
	call.uni (retval0), 
	vprintf, 
	(
	param0, 
	param1
	);
	ld.param.b32 	%r6, [retval0];
	} // callseq 1
	setp.ge.s32 	%p1, %r1, %r2;
	@%p1 bra 	$L__BB1_2;
	cvta.to.global.u64 	%rd8, %rd1;
	cvta.to.global.u64 	%rd9, %rd2;
	cvta.to.global.u64 	%rd10, %rd3;
	mul.wide.s32 	%rd11, %r1, 4;
	add.s64 	%rd12, %rd8, %rd11;
	ld.global.u32 	%r8, [%rd12];
	add.s64 	%rd13, %rd9, %rd11;
	ld.global.u32 	%r9, [%rd13];
	add.s32 	%r10, %r9, %r8;
	add.s64 	%rd14, %rd10, %rd11;
	st.global.u32 	[%rd14], %r10;
$L__BB1_2:
	ret;

}
	// .globl	_Z27vectorAdd256ThreadsPerBlockPiS_S_i
.visible .entry _Z27vectorAdd256ThreadsPerBlockPiS_S_i(
	.param .u64 .ptr .align 1 _Z27vectorAdd256ThreadsPerBlockPiS_S_i_param_0,
	.param .u64 .ptr .align 1 _Z27vectorAdd256ThreadsPerBlockPiS_S_i_param_1,
	.param .u64 .ptr .align 1 _Z27vectorAdd256ThreadsPerBlockPiS_S_i_param_2,
	.param .u32 _Z27vectorAdd256ThreadsPerBlockPiS_S_i_param_3
)
{
	.local .align 8 .b8 	__local_depot2[8];
	.reg .b64 	%SP;
	.reg .b64 	%SPL;
	.reg .pred 	%p<2>;
	.reg .b32 	%r<11>;
	.reg .b64 	%rd<15>;

	mov.u64 	%SPL, __local_depot2;
	cvta.local.u64 	%SP, %SPL;
	ld.param.u64 	%rd1, [_Z27vectorAdd256ThreadsPerBlockPiS_S_i_param_0];
	ld.param.u64 	%rd2, [_Z27vectorAdd256ThreadsPerBlockPiS_S_i_param_1];
	ld.param.u64 	%rd3, [_Z27vectorAdd256ThreadsPerBlockPiS_S_i_param_2];
	ld.param.u32 	%r2, [_Z27vectorAdd256ThreadsPerBlockPiS_S_i_param_3];
	add.u64 	%rd4, %SP, 0;
	add.u64 	%rd5, %SPL, 0;
	mov.u32 	%r3, %tid.x;
	mov.u32 	%r4, %ctaid.x;
	mov.u32 	%r5, %ntid.x;
	mad.lo.s32 	%r1, %r4, %r5, %r3;
	st.local.v2.u32 	[%rd5], {%r4, %r3};
	mov.u64 	%rd6, $str$2;
	cvta.global.u64 	%rd7, %rd6;
	{ // callseq 2, 0
	.param .b64 param0;
	st.param.b64 	[param0], %rd7;
	.param .b64 param1;
	st.param.b64 	[param1], %rd4;
	.param .b32 retval0;
	call.uni (retval0), 
	vprintf, 
	(
	param0, 
	param1
	);
	ld.param.b32 	%r6, [retval0];
	} // callseq 2
	setp.ge.s32 	%p1, %r1, %r2;
	@%p1 bra 	$L__BB2_2;
	cvta.to.global.u64 	%rd8, %rd1;
	cvta.to.global.u64 	%rd9, %rd2;
	cvta.to.global.u64 	%rd10, %rd3;
	mul.wide.s32 	%rd11, %r1, 4;
	add.s64 	%rd12, %rd8, %rd11;
	ld.global.u32 	%r8, [%rd12];
	add.s64 	%rd13, %rd9, %rd11;
	ld.global.u32 	%r9, [%rd13];
	add.s32 	%r10, %r9, %r8;
	add.s64 	%rd14, %rd10, %rd11;
	st.global.u32 	[%rd14], %r10;
$L__BB2_2:
	ret;

}


// ===== COMPILED SASS (sm_100) =====

	.target	sm_100

	.elftype	@"ET_EXEC"


//--------------------- .note.nv.tkinfo           --------------------------
	.section	.note.nv.tkinfo,"",@"SHT_NOTE"
	.sectionflags	@"SHF_NOTE_NV_TKINFO"
	.tkinfo
        /*0018*/ 	.word	0x00000002
        /*0030*/ 	.string	""
        /*0030*/ 	.string	"ptxas"
        /*0030*/ 	.string	"Cuda compilation tools, release 13.0, V13.0.88"
        /*0030*/ 	.string	"Build cuda_13.0.r13.0/compiler.36424714_0"
        /*0030*/ 	.string	"-arch sm_100 -m 64 "



//--------------------- .note.nv.cuinfo           --------------------------
	.section	.note.nv.cuinfo,"",@"SHT_NOTE"
	.sectionflags	@"SHF_NOTE_NV_CUINFO"
        /*0018*/ 	.short	0x0002
        /*001a*/ 	.short	0x0064
        /*001c*/ 	.short	0x0082
	.zero		2


//--------------------- .nv.info                  --------------------------
	.section	.nv.info,"",@"SHT_CUDA_INFO"
	.align	4


	//----- nvinfo : EIATTR_REGCOUNT
	.align		4
        /*0000*/ 	.byte	0x04, 0x2f
        /*0002*/ 	.short	(.L_4 - .L_3)
	.align		4
.L_3:
        /*0004*/ 	.word	index@(_Z21vectorAddBlockSizeAsNPiS_S_i)
        /*0008*/ 	.word	0x00000018


	//----- nvinfo : EIATTR_FRAME_SIZE
	.align		4
.L_4:
        /*000c*/ 	.byte	0x04, 0x11
        /*000e*/ 	.short	(.L_6 - .L_5)
	.align		4
.L_5:
        /*0010*/ 	.word	index@(_Z21vectorAddBlockSizeAsNPiS_S_i)
        /*0014*/ 	.word	0x00000008


	//----- nvinfo : EIATTR_REGCOUNT
	.align		4
.L_6:
        /*0018*/ 	.byte	0x04, 0x2f
        /*001a*/ 	.short	(.L_8 - .L_7)
	.align		4
.L_7:
        /*001c*/ 	.word	index@(_Z17vectorAddNThreadsPiS_S_i)
        /*0020*/ 	.word	0x00000018


	//----- nvinfo : EIATTR_FRAME_SIZE
	.align		4
.L_8:
        /*0024*/ 	.byte	0x04, 0x11
        /*0026*/ 	.short	(.L_10 - .L_9)
	.align		4
.L_9:
        /*0028*/ 	.word	index@(_Z17vectorAddNThreadsPiS_S_i)
        /*002c*/ 	.word	0x00000008


	//----- nvinfo : EIATTR_REGCOUNT
	.align		4
.L_10:
        /*0030*/ 	.byte	0x04, 0x2f
        /*0032*/ 	.short	(.L_12 - .L_11)
	.align		4
.L_11:
        /*0034*/ 	.word	index@(_Z27vectorAdd256ThreadsPerBlockPiS_S_i)
        /*0038*/ 	.word	0x00000018


	//----- nvinfo : EIATTR_FRAME_SIZE
	.align		4
.L_12:
        /*003c*/ 	.byte	0x04, 0x11
        /*003e*/ 	.short	(.L_14 - .L_13)
	.align		4
.L_13:
        /*0040*/ 	.word	index@(_Z27vectorAdd256ThreadsPerBlockPiS_S_i)
        /*0044*/ 	.word	0x00000008


	//----- nvinfo : EIATTR_MIN_STACK_SIZE
	.align		4
.L_14:
        /*0048*/ 	.byte	0x04, 0x12
        /*004a*/ 	.short	(.L_16 - .L_15)
	.align		4
.L_15:
        /*004c*/ 	.word	index@(_Z27vectorAdd256ThreadsPerBlockPiS_S_i)
        /*0050*/ 	.word	0x00000008


	//----- nvinfo : EIATTR_MIN_STACK_SIZE
	.align		4
.L_16:
        /*0054*/ 	.byte	0x04, 0x12
        /*0056*/ 	.short	(.L_18 - .L_17)
	.align		4
.L_17:
        /*0058*/ 	.word	index@(_Z17vectorAddNThreadsPiS_S_i)
        /*005c*/ 	.word	0x00000008


	//----- nvinfo : EIATTR_MIN_STACK_SIZE
	.align		4
.L_18:
        /*0060*/ 	.byte	0x04, 0x12
        /*0062*/ 	.short	(.L_20 - .L_19)
	.align		4
.L_19:
        /*0064*/ 	.word	index@(_Z21vectorAddBlockSizeAsNPiS_S_i)
        /*0068*/ 	.word	0x00000008
.L_20:


//--------------------- .nv.compat                --------------------------
	.section	.nv.compat,"",@"SHT_CUDA_COMPAT_INFO"
	.align	4
        /*0000*/ 	.byte	0x02, 0x09, 0x00, 0x00, 0x02, 0x02, 0x01, 0x00, 0x02, 0x05, 0x05, 0x00, 0x03, 0x07, 0x01, 0x01
        /*0010*/ 	.byte	0x02, 0x03, 0x00, 0x00, 0x02, 0x06, 0x01, 0x00, 0x04, 0x0b, 0x08, 0x00, 0x09, 0x00, 0x00, 0x00
        /*0020*/ 	.byte	0x00, 0x00, 0x00, 0x00


//--------------------- .nv.info._Z27vectorAdd256ThreadsPerBlockPiS_S_i --------------------------
	.section	.nv.info._Z27vectorAdd256ThreadsPerBlockPiS_S_i,"",@"SHT_CUDA_INFO"
	.sectionflags	@""
	.align	4


	//----- nvinfo : EIATTR_CUDA_API_VERSION
	.align		4
        /*0000*/ 	.byte	0x04, 0x37
        /*0002*/ 	.short	(.L_22 - .L_21)
.L_21:
        /*0004*/ 	.word	0x00000082


	//----- nvinfo : EIATTR_KPARAM_INFO
	.align		4
.L_22:
        /*0008*/ 	.byte	0x04, 0x17
        /*000a*/ 	.short	(.L_24 - .L_23)
.L_23:
        /*000c*/ 	.word	0x00000000
        /*0010*/ 	.short	0x0003
        /*0012*/ 	.short	0x0018
        /*0014*/ 	.byte	0x00, 0xf0, 0x11, 0x00


	//----- nvinfo : EIATTR_KPARAM_INFO
	.align		4
.L_24:
        /*0018*/ 	.byte	0x04, 0x17
        /*001a*/ 	.short	(.L_26 - .L_25)
.L_25:
        /*001c*/ 	.word	0x00000000
        /*0020*/ 	.short	0x0002
        /*0022*/ 	.short	0x0010
        /*0024*/ 	.byte	0x00, 0xf5, 0x21, 0x00


	//----- nvinfo : EIATTR_KPARAM_INFO
	.align		4
.L_26:
        /*0028*/ 	.byte	0x04, 0x17
        /*002a*/ 	.short	(.L_28 - .L_27)
.L_27:
        /*002c*/ 	.word	0x00000000
        /*0030*/ 	.short	0x0001
        /*0032*/ 	.short	0x0008
        /*0034*/ 	.byte	0x00, 0xf5, 0x21, 0x00


	//----- nvinfo : EIATTR_KPARAM_INFO
	.align		4
.L_28:
        /*0038*/ 	.byte	0x04, 0x17
        /*003a*/ 	.short	(.L_30 - .L_29)
.L_29:
        /*003c*/ 	.word	0x00000000
        /*0040*/ 	.short	0x0000
        /*0042*/ 	.short	0x0000
        /*0044*/ 	.byte	0x00, 0xf5, 0x21, 0x00


	//----- nvinfo : EIATTR_SPARSE_MMA_MASK
	.align		4
.L_30:
        /*0048*/ 	.byte	0x03, 0x50
        /*004a*/ 	.short	0x0000


	//----- nvinfo : EIATTR_MAXREG_COUNT
	.align		4
        /*004c*/ 	.byte	0x03, 0x1b
        /*004e*/ 	.short	0x00ff


	//----- nvinfo : EIATTR_EXTERNS
	.align		4
        /*0050*/ 	.byte	0x04, 0x0f
        /*0052*/ 	.short	(.L_32 - .L_31)


	//   ....[0]....
	.align		4
.L_31:
        /*0054*/ 	.word	index@(vprintf)


	//----- nvinfo : EIATTR_MERCURY_ISA_VERSION
	.align		4
.L_32:
        /*0058*/ 	.byte	0x03, 0x5f
        /*005a*/ 	.short	0x0101


	//----- nvinfo : EIATTR_VRC_CTA_INIT_COUNT
	.align		4
        /*005c*/ 	.byte	0x02, 0x4a
	.zero		1
	.zero		1


	//----- nvinfo : EIATTR_SYSCALL_OFFSETS
	.align		4
        /*0060*/ 	.byte	0x04, 0x46
        /*0062*/ 	.short	(.L_34 - .L_33)


	//   ....[0]....
.L_33:
        /*0064*/ 	.word	0x00000110


	//----- nvinfo : EIATTR_EXIT_INSTR_OFFSETS
	.align		4
.L_34:
        /*0068*/ 	.byte	0x04, 0x1c
        /*006a*/ 	.short	(.L_36 - .L_35)


	//   ....[0]....
.L_35:
        /*006c*/ 	.word	0x00000140


	//   ....[1]....
        /*0070*/ 	.word	0x00000200


	//----- nvinfo : EIATTR_CRS_STACK_SIZE
	.align		4
.L_36:
        /*0074*/ 	.byte	0x04, 0x1e
        /*0076*/ 	.short	(.L_38 - .L_37)
.L_37:
        /*0078*/ 	.word	0x00000000


	//----- nvinfo : EIATTR_CBANK_PARAM_SIZE
	.align		4
.L_38:
        /*007c*/ 	.byte	0x03, 0x19
        /*007e*/ 	.short	0x001c


	//----- nvinfo : EIATTR_PARAM_CBANK
	.align		4
        /*0080*/ 	.byte	0x04, 0x0a
        /*0082*/ 	.short	(.L_40 - .L_39)
	.align		4
.L_39:
        /*0084*/ 	.word	index@(.nv.constant0._Z27vectorAdd256ThreadsPerBlockPiS_S_i)
        /*0088*/ 	.short	0x0380
        /*008a*/ 	.short	0x001c


	//----- nvinfo : EIATTR_SW_WAR
	.align		4
.L_40:
        /*008c*/ 	.byte	0x04, 0x36
        /*008e*/ 	.short	(.L_42 - .L_41)
.L_41:
        /*0090*/ 	.word	0x00000008
.L_42:


//--------------------- .nv.info._Z17vectorAddNThreadsPiS_S_i --------------------------
	.section	.nv.info._Z17vectorAddNThreadsPiS_S_i,"",@"SHT_CUDA_INFO"
	.sectionflags	@""
	.align	4


	//----- nvinfo : EIATTR_CUDA_API_VERSION
	.align		4
        /*0000*/ 	.byte	0x04, 0x37
        /*0002*/ 	.short	(.L_44 - .L_43)
.L_43:
        /*0004*/ 	.word	0x00000082


	//----- nvinfo : EIATTR_KPARAM_INFO
	.align		4
.L_44:
        /*0008*/ 	.byte	0x04, 0x17
        /*000a*/ 	.short	(.L_46 - .L_45)
.L_45:
        /*000c*/ 	.word	0x00000000
        /*0010*/ 	.short	0x0003
        /*0012*/ 	.short	0x0018
        /*0014*/ 	.byte	0x00, 0xf0, 0x11, 0x00


	//----- nvinfo : EIATTR_KPARAM_INFO
	.align		4
.L_46:
        /*0018*/ 	.byte	0x04, 0x17
        /*001a*/ 	.short	(.L_48 - .L_47)
.L_47:
        /*001c*/ 	.word	0x00000000
        /*0020*/ 	.short	0x0002
        /*0022*/ 	.short	0x0010
        /*0024*/ 	.byte	0x00, 0xf5, 0x21, 0x00


	//----- nvinfo : EIATTR_KPARAM_INFO
	.align		4
.L_48:
        /*0028*/ 	.byte	0x04, 0x17
        /*002a*/ 	.short	(.L_50 - .L_49)
.L_49:
        /*002c*/ 	.word	0x00000000
        /*0030*/ 	.short	0x0001
        /*0032*/ 	.short	0x0008
        /*0034*/ 	.byte	0x00, 0xf5, 0x21, 0x00


	//----- nvinfo : EIATTR_KPARAM_INFO
	.align		4
.L_50:
        /*0038*/ 	.byte	0x04, 0x17
        /*003a*/ 	.short	(.L_52 - .L_51)
.L_51:
        /*003c*/ 	.word	0x00000000
        /*0040*/ 	.short	0x0000
        /*0042*/ 	.short	0x0000
        /*0044*/ 	.byte	0x00, 0xf5, 0x21, 0x00


	//----- nvinfo : EIATTR_SPARSE_MMA_MASK
	.align		4
.L_52:
        /*0048*/ 	.byte	0x03, 0x50
        /*004a*/ 	.short	0x0000


	//----- nvinfo : EIATTR_MAXREG_COUNT
	.align		4
        /*004c*/ 	.byte	0x03, 0x1b
        /*004e*/ 	.short	0x00ff


	//----- nvinfo : EIATTR_EXTERNS
	.align		4
        /*0050*/ 	.byte	0x04, 0x0f
        /*0052*/ 	.short	(.L_54 - .L_53)


	//   ....[0]....
	.align		4
.L_53:
        /*0054*/ 	.word	index@(vprintf)


	//----- nvinfo : EIATTR_MERCURY_ISA_VERSION
	.align		4
.L_54:
        /*0058*/ 	.byte	0x03, 0x5f
        /*005a*/ 	.short	0x0101


	//----- nvinfo : EIATTR_VRC_CTA_INIT_COUNT
	.align		4
        /*005c*/ 	.byte	0x02, 0x4a
	.zero		1
	.zero		1


	//----- nvinfo : EIATTR_SYSCALL_OFFSETS
	.align		4
        /*0060*/ 	.byte	0x04, 0x46
        /*0062*/ 	.short	(.L_56 - .L_55)


	//   ....[0]....
.L_55:
        /*0064*/ 	.word	0x00000110


	//----- nvinfo : EIATTR_EXIT_INSTR_OFFSETS
	.align		4
.L_56:
        /*0068*/ 	.byte	0x04, 0x1c
        /*006a*/ 	.short	(.L_58 - .L_57)


	//   ....[0]....
.L_57:
        /*006c*/ 	.word	0x00000140


	//   ....[1]....
        /*0070*/ 	.word	0x00000200


	//----- nvinfo : EIATTR_CRS_STACK_SIZE
	.align		4
.L_58:
        /*0074*/ 	.byte	0x04, 0x1e
        /*0076*/ 	.short	(.L_60 - .L_59)
.L_59:
        /*0078*/ 	.word	0x00000000


	//----- nvinfo : EIATTR_CBANK_PARAM_SIZE
	.align		4
.L_60:
        /*007c*/ 	.byte	0x03, 0x19
        /*007e*/ 	.short	0x001c


	//----- nvinfo : EIATTR_PARAM_CBANK
	.align		4
        /*0080*/ 	.byte	0x04, 0x0a
        /*0082*/ 	.short	(.L_62 - .L_61)
	.align		4
.L_61:
        /*0084*/ 	.word	index@(.nv.constant0._Z17vectorAddNThreadsPiS_S_i)
        /*0088*/ 	.short	0x0380
        /*008a*/ 	.short	0x001c


	//----- nvinfo : EIATTR_SW_WAR
	.align		4
.L_62:
        /*008c*/ 	.byte	0x04, 0x36
        /*008e*/ 	.short	(.L_64 - .L_63)
.L_63:
        /*0090*/ 	.word	0x00000008
.L_64:


//--------------------- .nv.info._Z21vectorAddBlockSizeAsNPiS_S_i --------------------------
	.section	.nv.info._Z21vectorAddBlockSizeAsNPiS_S_i,"",@"SHT_CUDA_INFO"
	.sectionflags	@""
	.align	4


	//----- nvinfo : EIATTR_CUDA_API_VERSION
	.align		4
        /*0000*/ 	.byte	0x04, 0x37
        /*0002*/ 	.short	(.L_66 - .L_65)
.L_65:
        /*0004*/ 	.word	0x00000082


	//----- nvinfo : EIATTR_KPARAM_INFO
	.align		4
.L_66:
        /*0008*/ 	.byte	0x04, 0x17
        /*000a*/ 	.short	(.L_68 - .L_67)
.L_67:
        /*000c*/ 	.word	0x00000000
        /*0010*/ 	.short	0x0003
        /*0012*/ 	.short	0x0018
        /*0014*/ 	.byte	0x00, 0xf0, 0x11, 0x00


	//----- nvinfo : EIATTR_KPARAM_INFO
	.align		4
.L_68:
        /*0018*/ 	.byte	0x04, 0x17
        /*001a*/ 	.short	(.L_70 - .L_69)
.L_69:
        /*001c*/ 	.word	0x00000000
        /*0020*/ 	.short	0x0002
        /*0022*/ 	.short	0x0010
        /*0024*/ 	.byte	0x00, 0xf5, 0x21, 0x00


	//----- nvinfo : EIATTR_KPARAM_INFO
	.align		4
.L_70:
        /*0028*/ 	.byte	0x04, 0x17
        /*002a*/ 	.short	(.L_72 - .L_71)
.L_71:
        /*002c*/ 	.word	0x00000000
        /*0030*/ 	.short	0x0001
        /*0032*/ 	.short	0x0008
        /*0034*/ 	.byte	0x00, 0xf5, 0x21, 0x00


	//----- nvinfo : EIATTR_KPARAM_INFO
	.align		4
.L_72:
        /*0038*/ 	.byte	0x04, 0x17
        /*003a*/ 	.short	(.L_74 - .L_73)
.L_73:
        /*003c*/ 	.word	0x00000000
        /*0040*/ 	.short	0x0000
        /*0042*/ 	.short	0x0000
        /*0044*/ 	.byte	0x00, 0xf5, 0x21, 0x00


	//----- nvinfo : EIATTR_SPARSE_MMA_MASK
	.align		4
.L_74:
        /*0048*/ 	.byte	0x03, 0x50
        /*004a*/ 	.short	0x0000


	//----- nvinfo : EIATTR_MAXREG_COUNT
	.align		4
        /*004c*/ 	.byte	0x03, 0x1b
        /*004e*/ 	.short	0x00ff


	//----- nvinfo : EIATTR_EXTERNS
	.align		4
        /*0050*/ 	.byte	0x04, 0x0f
        /*0052*/ 	.short	(.L_76 - .L_75)


	//   ....[0]....
	.align		4
.L_75:
        /*0054*/ 	.word	index@(vprintf)


	//----- nvinfo : EIATTR_MERCURY_ISA_VERSION
	.align		4
.L_76:
        /*0058*/ 	.byte	0x03, 0x5f
        /*005a*/ 	.short	0x0101


	//----- nvinfo : EIATTR_VRC_CTA_INIT_COUNT
	.align		4
        /*005c*/ 	.byte	0x02, 0x4a
	.zero		1
	.zero		1


	//----- nvinfo : EIATTR_SYSCALL_OFFSETS
	.align		4
        /*0060*/ 	.byte	0x04, 0x46
        /*0062*/ 	.short	(.L_78 - .L_77)


	//   ....[0]....
.L_77:
        /*0064*/ 	.word	0x00000110


	//----- nvinfo : EIATTR_EXIT_INSTR_OFFSETS
	.align		4
.L_78:
        /*0068*/ 	.byte	0x04, 0x1c
        /*006a*/ 	.short	(.L_80 - .L_79)


	//   ....[0]....
.L_79:
        /*006c*/ 	.word	0x00000140


	//   ....[1]....
        /*0070*/ 	.word	0x00000200


	//----- nvinfo : EIATTR_CRS_STACK_SIZE
	.align		4
.L_80:
        /*0074*/ 	.byte	0x04, 0x1e
        /*0076*/ 	.short	(.L_82 - .L_81)
.L_81:
        /*0078*/ 	.word	0x00000000


	//----- nvinfo : EIATTR_CBANK_PARAM_SIZE
	.align		4
.L_82:
        /*007c*/ 	.byte	0x03, 0x19
        /*007e*/ 	.short	0x001c


	//----- nvinfo : EIATTR_PARAM_CBANK
	.align		4
        /*0080*/ 	.byte	0x04, 0x0a
        /*0082*/ 	.short	(.L_84 - .L_83)
	.align		4
.L_83:
        /*0084*/ 	.word	index@(.nv.constant0._Z21vectorAddBlockSizeAsNPiS_S_i)
        /*0088*/ 	.short	0x0380
        /*008a*/ 	.short	0x001c


	//----- nvinfo : EIATTR_SW_WAR
	.align		4
.L_84:
        /*008c*/ 	.byte	0x04, 0x36
        /*008e*/ 	.short	(.L_86 - .L_85)
.L_85:
        /*0090*/ 	.word	0x00000008
.L_86:


//--------------------- .nv.callgraph             --------------------------
	.section	.nv.callgraph,"",@"SHT_CUDA_CALLGRAPH"
	.align	4
	.sectionentsize	8
	.align		4
        /*0000*/ 	.word	0x00000000
	.align		4
        /*0004*/ 	.word	0xffffffff
	.align		4
        /*0008*/ 	.word	index@(_Z27vectorAdd256ThreadsPerBlockPiS_S_i)
	.align		4
        /*000c*/ 	.word	index@(vprintf)
	.align		4
        /*0010*/ 	.word	index@(_Z17vectorAddNThreadsPiS_S_i)
	.align		4
        /*0014*/ 	.word	index@(vprintf)
	.align		4
        /*0018*/ 	.word	index@(_Z21vectorAddBlockSizeAsNPiS_S_i)
	.align		4
        /*001c*/ 	.word	index@(vprintf)
	.align		4
        /*0020*/ 	.word	0x00000000
	.align		4
        /*0024*/ 	.word	0xfffffffe
	.align		4
        /*0028*/ 	.word	0x00000000
	.align		4
        /*002c*/ 	.word	0xfffffffd
	.align		4
        /*0030*/ 	.word	0x00000000
	.align		4
        /*0034*/ 	.word	0xfffffffc


//--------------------- .nv.constant4             --------------------------
	.section	.nv.constant4,"a",@progbits
	.align	8
	.align		8
.nv.constant4:
        /*0000*/ 	.dword	vprintf
	.align		8
        /*0008*/ 	.dword	$str
	.align		8
        /*0010*/ 	.dword	$str$1
	.align		8
        /*0018*/ 	.dword	$str$2


//--------------------- .text._Z27vectorAdd256ThreadsPerBlockPiS_S_i --------------------------
	.section	.text._Z27vectorAdd256ThreadsPerBlockPiS_S_i,"ax",@progbits
	.align	128
        .global         _Z27vectorAdd256ThreadsPerBlockPiS_S_i
        .type           _Z27vectorAdd256ThreadsPerBlockPiS_S_i,@function
        .size           _Z27vectorAdd256ThreadsPerBlockPiS_S_i,(.L_x_6 - _Z27vectorAdd256ThreadsPerBlockPiS_S_i)
        .other          _Z27vectorAdd256ThreadsPerBlockPiS_S_i,@"STO_CUDA_ENTRY STV_DEFAULT"
_Z27vectorAdd256ThreadsPerBlockPiS_S_i:
.text._Z27vectorAdd256ThreadsPerBlockPiS_S_i:
[----:B------:R-:W0:Y:S01]  /*0000*/  LDC R1, c[0x0][0x37c] ;  /* 0x0000df00ff017b82 */ /* 0x000e220000000800 */
[----:B------:R-:W1:Y:S01]  /*0010*/  S2R R11, SR_TID.X ;  /* 0x00000000000b7919 */ /* 0x000e620000002100 */
[----:B0-----:R-:W-:Y:S01]  /*0020*/  IADD3 R1, PT, PT, R1, -0x8, RZ ;  /* 0xfffffff801017810 */ /* 0x001fe20007ffe0ff */
[----:B------:R-:W0:Y:S01]  /*0030*/  LDCU UR4, c[0x0][0x2f8] ;  /* 0x00005f00ff0477ac */ /* 0x000e220008000800 */
[----:B------:R-:W-:Y:S01]  /*0040*/  MOV R0, 0x0 ;  /* 0x0000000000007802 */ /* 0x000fe20000000f00 */
[----:B------:R-:W1:Y:S01]  /*0050*/  S2R R10, SR_CTAID.X ;  /* 0x00000000000a7919 */ /* 0x000e620000002500 */
[----:B------:R-:W2:Y:S02]  /*0060*/  LDCU UR5, c[0x0][0x2fc] ;  /* 0x00005f80ff0577ac */ /* 0x000ea40008000800 */
[----:B------:R3:W4:Y:S01]  /*0070*/  LDC.64 R8, c[0x4][R0] ;  /* 0x0100000000087b82 */ /* 0x0007220000000a00 */
[----:B------:R-:W5:Y:S01]  /*0080*/  LDCU UR6, c[0x0][0x360] ;  /* 0x00006c00ff0677ac */ /* 0x000f620008000800 */
[----:B------:R-:W3:Y:S01]  /*0090*/  LDCU.64 UR8, c[0x4][0x18] ;  /* 0x01000300ff0877ac */ /* 0x000ee20008000a00 */
[----:B0-----:R-:W-:-:S04]  /*00a0*/  IADD3 R6, P0, PT, R1, UR4, RZ ;  /* 0x0000000401067c10 */ /* 0x001fc8000ff1e0ff */
[----:B--2---:R-:W-:Y:S02]  /*00b0*/  IADD3.X R7, PT, PT, RZ, UR5, RZ, P0, !PT ;  /* 0x00000005ff077c10 */ /* 0x004fe400087fe4ff */
[----:B---3--:R-:W-:Y:S01]  /*00c0*/  MOV R4, UR8 ;  /* 0x0000000800047c02 */ /* 0x008fe20008000f00 */
[----:B------:R-:W-:Y:S01]  /*00d0*/  IMAD.U32 R5, RZ, RZ, UR9 ;  /* 0x00000009ff057e24 */ /* 0x000fe2000f8e00ff */
[----:B-1----:R0:W-:Y:S01]  /*00e0*/  STL.64 [R1], R10 ;  /* 0x0000000a01007387 */ /* 0x0021e20000100a00 */
[----:B-----5:R-:W-:-:S07]  /*00f0*/  IMAD R2, R10, UR6, R11 ;  /* 0x000000060a027c24 */ /* 0x020fce000f8e020b */
[----:B------:R-:W-:-:S07]  /*0100*/  LEPC R20, `(.L_x_0) ;  /* 0x000000001014794e */ /* 0x000fce0000000000 */
[----:B0---4-:R-:W-:Y:S05]  /*0110*/  CALL.ABS.NOINC R8 ;  /* 0x0000000008007343 */ /* 0x011fea0003c00000 */
.L_x_0:
[----:B------:R-:W0:Y:S02]  /*0120*/  LDCU UR4, c[0x0][0x398] ;  /* 0x00007300ff0477ac */ /* 0x000e240008000800 */
[----:B0-----:R-:W-:-:S13]  /*0130*/  ISETP.GE.AND P0, PT, R2, UR4, PT ;  /* 0x0000000402007c0c */ /* 0x001fda000bf06270 */
[----:B------:R-:W-:Y:S05]  /*0140*/  @P0 EXIT ;  /* 0x000000000000094d */ /* 0x000fea0003800000 */
[----:B------:R-:W0:Y:S01]  /*0150*/  LDC.64 R4, c[0x0][0x380] ;  /* 0x0000e000ff047b82 */ /* 0x000e220000000a00 */
[----:B------:R-:W1:Y:S07]  /*0160*/  LDCU.64 UR4, c[0x0][0x358] ;  /* 0x00006b00ff0477ac */ /* 0x000e6e0008000a00 */
[----:B------:R-:W2:Y:S08]  /*0170*/  LDC.64 R6, c[0x0][0x388] ;  /* 0x0000e200ff067b82 */ /* 0x000eb00000000a00 */
[----:B------:R-:W3:Y:S01]  /*0180*/  LDC.64 R8, c[0x0][0x390] ;  /* 0x0000e400ff087b82 */ /* 0x000ee20000000a00 */
[----:B0-----:R-:W-:-:S06]  /*0190*/  IMAD.WIDE R4, R2, 0x4, R4 ;  /* 0x0000000402047825 */ /* 0x001fcc00078e0204 */
[----:B-1----:R-:W4:Y:S01]  /*01a0*/  LDG.E R4, desc[UR4][R4.64] ;  /* 0x0000000404047981 */ /* 0x002f22000c1e1900 */
[----:B--2---:R-:W-:-:S06]  /*01b0*/  IMAD.WIDE R6, R2, 0x4, R6 ;  /* 0x0000000402067825 */ /* 0x004fcc00078e0206 */
[----:B------:R-:W4:Y:S01]  /*01c0*/  LDG.E R7, desc[UR4][R6.64] ;  /* 0x0000000406077981 */ /* 0x000f22000c1e1900 */
[----:B---3--:R-:W-:-:S04]  /*01d0*/  IMAD.WIDE R2, R2, 0x4, R8 ;  /* 0x0000000402027825 */ /* 0x008fc800078e0208 */
[----:B----4-:R-:W-:-:S05]  /*01e0*/  IMAD.IADD R9, R4, 0x1, R7 ;  /* 0x0000000104097824 */ /* 0x010fca00078e0207 */
[----:B------:R-:W-:Y:S01]  /*01f0*/  STG.E desc[UR4][R2.64], R9 ;  /* 0x0000000902007986 */ /* 0x000fe2000c101904 */
[----:B------:R-:W-:Y:S05]  /*0200*/  EXIT ;  /* 0x000000000000794d */ /* 0x000fea0003800000 */
.L_x_1:
[----:B------:R-:W-:-:S00]  /*0210*/  BRA `(.L_x_1) ;  /* 0xfffffffc00fc7947 */ /* 0x000fc0000383ffff */
[----:B------:R-:W-:-:S00]  /*0220*/  NOP ;  /* 0x0000000000007918 */ /* 0x000fc00000000000 */
        /* <DEDUP_REMOVED lines=13> */
.L_x_6:


//--------------------- .text._Z17vectorAddNThreadsPiS_S_i --------------------------
	.section	.text._Z17vectorAddNThreadsPiS_S_i,"ax",@progbits
	.align	128
        .global         _Z17vectorAddNThreadsPiS_S_i
        .type           _Z17vectorAddNThreadsPiS_S_i,@function
        .size           _Z17vectorAddNThreadsPiS_S_i,(.L_x_7 - _Z17vectorAddNThreadsPiS_S_i)
        .other          _Z17vectorAddNThreadsPiS_S_i,@"STO_CUDA_ENTRY STV_DEFAULT"
_Z17vectorAddNThreadsPiS_S_i:
.text._Z17vectorAddNThreadsPiS_S_i:
        /* <DEDUP_REMOVED lines=18> */
.L_x_2:
        /* <DEDUP_REMOVED lines=15> */
.L_x_3:
        /* <DEDUP_REMOVED lines=15> */
.L_x_7:


//--------------------- .text._Z21vectorAddBlockSizeAsNPiS_S_i --------------------------
	.section	.text._Z21vectorAddBlockSizeAsNPiS_S_i,"ax",@progbits
	.align	128
        .global         _Z21vectorAddBlockSizeAsNPiS_S_i
        .type           _Z21vectorAddBlockSizeAsNPiS_S_i,@function
        .size           _Z21vectorAddBlockSizeAsNPiS_S_i,(.L_x_8 - _Z21vectorAddBlockSizeAsNPiS_S_i)
        .other          _Z21vectorAddBlockSizeAsNPiS_S_i,@"STO_CUDA_ENTRY STV_DEFAULT"
_Z21vectorAddBlockSizeAsNPiS_S_i:
.text._Z21vectorAddBlockSizeAsNPiS_S_i:
        /* <DEDUP_REMOVED lines=18> */
.L_x_4:
        /* <DEDUP_REMOVED lines=15> */
.L_x_5:
        /* <DEDUP_REMOVED lines=15> */
.L_x_8:


//--------------------- .nv.global.init           --------------------------
	.section	.nv.global.init,"aw",@progbits
.nv.global.init:
	.type		$str$2,@object
	.size		$str$2,($str - $str$2)
$str$2:
        /*0000*/ 	.byte	0x4b, 0x65, 0x72, 0x6e, 0x65, 0x6c, 0x20, 0x33, 0x20, 0x2d, 0x20, 0x42, 0x6c, 0x6f, 0x63, 0x6b
        /*0010*/ 	.byte	0x20, 0x49, 0x44, 0x3a, 0x20, 0x25, 0x64, 0x2c, 0x20, 0x54, 0x68, 0x72, 0x65, 0x61, 0x64, 0x20
        /*0020*/ 	.byte	0x49, 0x44, 0x3a, 0x20, 0x25, 0x64, 0x0a, 0x00
	.type		$str,@object
	.size		$str,($str$1 - $str)
$str:
        /*0028*/ 	.byte	0x4b, 0x65, 0x72, 0x6e, 0x65, 0x6c, 0x20, 0x31, 0x20, 0x2d, 0x20, 0x42, 0x6c, 0x6f, 0x63, 0x6b
        /*0038*/ 	.byte	0x20, 0x49, 0x44, 0x3a, 0x20, 0x25, 0x64, 0x2c, 0x20, 0x54, 0x68, 0x72, 0x65, 0x61, 0x64, 0x20
        /*0048*/ 	.byte	0x49, 0x44, 0x3a, 0x20, 0x25, 0x64, 0x0a, 0x00
	.type		$str$1,@object
	.size		$str$1,(.L_1 - $str$1)
$str$1:
        /*0050*/ 	.byte	0x4b, 0x65, 0x72, 0x6e, 0x65, 0x6c, 0x20, 0x32, 0x20, 0x2d, 0x20, 0x42, 0x6c, 0x6f, 0x63, 0x6b
        /*0060*/ 	.byte	0x20, 0x49, 0x44, 0x3a, 0x20, 0x25, 0x64, 0x2c, 0x20, 0x54, 0x68, 0x72, 0x65, 0x61, 0x64, 0x20
        /*0070*/ 	.byte	0x49, 0x44, 0x3a, 0x20, 0x25, 0x64, 0x0a, 0x00
.L_1:


//--------------------- .nv.shared.reserved.0     --------------------------
	.section	.nv.shared.reserved.0,"aw",@nobits
	.weak		__nv_reservedSMEM_offset_0_alias
	.size		__nv_reservedSMEM_offset_0_alias, 0, 64
	.other		__nv_reservedSMEM_offset_0_alias,@"STO_CUDA_RESERVED_SHARED STV_DEFAULT"
__nv_reservedSMEM_offset_0_alias:
	.zero		0
	.zero		64


//--------------------- .nv.constant0._Z27vectorAdd256ThreadsPerBlockPiS_S_i --------------------------
	.section	.nv.constant0._Z27vectorAdd256ThreadsPerBlockPiS_S_i,"a",@progbits
	.sectionflags	@""
	.align	4
.nv.constant0._Z27vectorAdd256ThreadsPerBlockPiS_S_i:
	.zero		924


//--------------------- .nv.constant0._Z17vectorAddNThreadsPiS_S_i --------------------------
	.section	.nv.constant0._Z17vectorAddNThreadsPiS_S_i,"a",@progbits
	.sectionflags	@""
	.align	4
.nv.constant0._Z17vectorAddNThreadsPiS_S_i:
	.zero		924


//--------------------- .nv.constant0._Z21vectorAddBlockSizeAsNPiS_S_i --------------------------
	.section	.nv.constant0._Z21vectorAddBlockSizeAsNPiS_S_i,"a",@progbits
	.sectionflags	@""
	.align	4
.nv.constant0._Z21vectorAddBlockSizeAsNPiS_S_i:
	.zero		924


//--------------------- SYMBOLS --------------------------

	.type		.nv.reservedSmem.offset0,@object
	.size		.nv.reservedSmem.offset0,0x4
	.type		vprintf,@function
